//
// Generated by NVIDIA NVVM Compiler
//
// Compiler Build ID: CL-36424714
// Cuda compilation tools, release 13.0, V13.0.88
// Based on NVVM 20.0.0
//

.version 9.0
.target sm_100
.address_size 64

	// .globl	_Z21calculateNextLattice3PaS_m
// _ZZ21calculateNextLattice3PaS_mE9subSquare has been demoted

.visible .entry _Z21calculateNextLattice3PaS_m(
	.param .u64 .ptr .align 1 _Z21calculateNextLattice3PaS_m_param_0,
	.param .u64 .ptr .align 1 _Z21calculateNextLattice3PaS_m_param_1,
	.param .u64 _Z21calculateNextLattice3PaS_m_param_2
)
{
	.reg .pred 	%p<23>;
	.reg .b16 	%rs<26>;
	.reg .b32 	%r<29>;
	.reg .b64 	%rd<64>;
	// demoted variable
	.shared .align 1 .b8 _ZZ21calculateNextLattice3PaS_mE9subSquare[49];
	ld.param.u64 	%rd26, [_Z21calculateNextLattice3PaS_m_param_0];
	ld.param.u64 	%rd24, [_Z21calculateNextLattice3PaS_m_param_1];
	ld.param.u64 	%rd27, [_Z21calculateNextLattice3PaS_m_param_2];
	cvta.to.global.u64 	%rd1, %rd26;
	mov.u32 	%r5, %ctaid.y;
	mov.u32 	%r6, %ntid.y;
	mov.u32 	%r7, %ctaid.x;
	mov.u32 	%r8, %ntid.x;
	mul.lo.s32 	%r9, %r7, %r8;
	cvt.u64.u32 	%rd28, %r9;
	mov.u32 	%r1, %tid.y;
	mov.u32 	%r2, %tid.x;
	cvt.u64.u32 	%rd29, %r2;
	add.s64 	%rd30, %rd28, %rd29;
	mad.lo.s32 	%r10, %r5, %r6, %r1;
	cvt.u64.u32 	%rd3, %r10;
	max.u64 	%rd31, %rd3, %rd30;
	setp.ge.u64 	%p1, %rd31, %rd27;
	@%p1 bra 	$L__BB0_27;
	cvt.u32.u64 	%r11, %rd3;
	mul.lo.s64 	%rd4, %rd27, %rd3;
	add.s64 	%rd5, %rd4, %rd30;
	add.s64 	%rd32, %rd1, %rd5;
	ld.global.u8 	%rs4, [%rd32];
	mov.u32 	%r12, _ZZ21calculateNextLattice3PaS_mE9subSquare;
	mad.lo.s32 	%r3, %r1, 7, %r12;
	add.s32 	%r13, %r2, %r3;
	add.s32 	%r4, %r13, 7;
	st.shared.u8 	[%r13+8], %rs4;
	setp.ne.s32 	%p2, %r1, 0;
	setp.ne.s32 	%p3, %r11, 0;
	and.pred  	%p4, %p2, %p3;
	@%p4 bra 	$L__BB0_8;
	cvt.u16.u64 	%rs1, %rd3;
	and.b16  	%rs5, %rs1, 255;
	setp.ne.s16 	%p5, %rs5, 0;
	@%p5 bra 	$L__BB0_4;
	add.s64 	%rd60, %rd27, -1;
	bra.uni 	$L__BB0_7;
$L__BB0_4:
	add.s16 	%rs6, %rs1, -1;
	cvt.u64.u16 	%rd33, %rs6;
	cvt.s64.s8 	%rd7, %rd33;
	or.b64  	%rd34, %rd7, %rd27;
	and.b64  	%rd35, %rd34, -4294967296;
	setp.ne.s64 	%p6, %rd35, 0;
	@%p6 bra 	$L__BB0_6;
	cvt.u32.u64 	%r14, %rd27;
	cvt.u32.u64 	%r15, %rd7;
	rem.u32 	%r16, %r15, %r14;
	cvt.u64.u32 	%rd60, %r16;
	bra.uni 	$L__BB0_7;
$L__BB0_6:
	rem.u64 	%rd60, %rd7, %rd27;
$L__BB0_7:
	cvt.s64.s8 	%rd36, %rd60;
	mad.lo.s64 	%rd37, %rd36, %rd27, %rd30;
	add.s64 	%rd38, %rd1, %rd37;
	ld.global.u8 	%rs7, [%rd38];
	add.s32 	%r17, %r3, %r2;
	st.shared.u8 	[%r17+1], %rs7;
$L__BB0_8:
	setp.ne.s32 	%p7, %r1, 4;
	add.s64 	%rd63, %rd27, -1;
	setp.ne.s64 	%p8, %rd63, %rd3;
	and.pred  	%p9, %p7, %p8;
	@%p9 bra 	$L__BB0_14;
	cvt.u16.u64 	%rs8, %rd3;
	add.s16 	%rs2, %rs8, 1;
	and.b16  	%rs9, %rs2, 255;
	setp.eq.s16 	%p10, %rs9, 255;
	mov.u64 	%rd61, %rd63;
	@%p10 bra 	$L__BB0_13;
	cvt.u64.u16 	%rd39, %rs2;
	cvt.s64.s8 	%rd12, %rd39;
	or.b64  	%rd40, %rd12, %rd27;
	and.b64  	%rd41, %rd40, -4294967296;
	setp.ne.s64 	%p11, %rd41, 0;
	@%p11 bra 	$L__BB0_12;
	cvt.u32.u64 	%r18, %rd27;
	cvt.u32.u64 	%r19, %rd12;
	rem.u32 	%r20, %r19, %r18;
	cvt.u64.u32 	%rd61, %r20;
	bra.uni 	$L__BB0_13;
$L__BB0_12:
	rem.u64 	%rd61, %rd12, %rd27;
$L__BB0_13:
	cvt.s64.s8 	%rd42, %rd61;
	mad.lo.s64 	%rd43, %rd42, %rd27, %rd30;
	add.s64 	%rd44, %rd1, %rd43;
	ld.global.u8 	%rs10, [%rd44];
	st.shared.u8 	[%r4+8], %rs10;
$L__BB0_14:
	setp.ne.s32 	%p12, %r2, 0;
	setp.ne.s64 	%p13, %rd30, 0;
	and.pred  	%p14, %p12, %p13;
	@%p14 bra 	$L__BB0_20;
	and.b64  	%rd45, %rd30, 255;
	setp.eq.s64 	%p15, %rd45, 0;
	mov.u64 	%rd62, %rd63;
	@%p15 bra 	$L__BB0_19;
	add.s64 	%rd46, %rd30, -1;
	cvt.s64.s8 	%rd16, %rd46;
	or.b64  	%rd47, %rd16, %rd27;
	and.b64  	%rd48, %rd47, -4294967296;
	setp.ne.s64 	%p16, %rd48, 0;
	@%p16 bra 	$L__BB0_18;
	cvt.u32.u64 	%r21, %rd27;
	cvt.u32.u64 	%r22, %rd16;
	rem.u32 	%r23, %r22, %r21;
	cvt.u64.u32 	%rd62, %r23;
	bra.uni 	$L__BB0_19;
$L__BB0_18:
	rem.u64 	%rd62, %rd16, %rd27;
$L__BB0_19:
	cvt.s64.s8 	%rd49, %rd62;
	add.s64 	%rd50, %rd49, %rd4;
	add.s64 	%rd51, %rd1, %rd50;
	ld.global.u8 	%rs11, [%rd51];
	add.s32 	%r24, %r3, %r2;
	st.shared.u8 	[%r24+7], %rs11;
$L__BB0_20:
	setp.ne.s32 	%p17, %r2, 4;
	setp.ne.s64 	%p18, %rd30, %rd63;
	and.pred  	%p19, %p17, %p18;
	@%p19 bra 	$L__BB0_26;
	cvt.u16.u64 	%rs12, %rd30;
	add.s16 	%rs3, %rs12, 1;
	and.b16  	%rs13, %rs3, 255;
	setp.eq.s16 	%p20, %rs13, 255;
	@%p20 bra 	$L__BB0_25;
	cvt.u64.u16 	%rd52, %rs3;
	cvt.s64.s8 	%rd20, %rd52;
	or.b64  	%rd53, %rd20, %rd27;
	and.b64  	%rd54, %rd53, -4294967296;
	setp.ne.s64 	%p21, %rd54, 0;
	@%p21 bra 	$L__BB0_24;
	cvt.u32.u64 	%r25, %rd27;
	cvt.u32.u64 	%r26, %rd20;
	rem.u32 	%r27, %r26, %r25;
	cvt.u64.u32 	%rd63, %r27;
	bra.uni 	$L__BB0_25;
$L__BB0_24:
	rem.u64 	%rd63, %rd20, %rd27;
$L__BB0_25:
	cvt.s64.s8 	%rd55, %rd63;
	add.s64 	%rd56, %rd55, %rd4;
	add.s64 	%rd57, %rd1, %rd56;
	ld.global.u8 	%rs14, [%rd57];
	st.shared.u8 	[%r4+2], %rs14;
$L__BB0_26:
	bar.sync 	0;
	ld.shared.u8 	%rs15, [%r4+1];
	add.s32 	%r28, %r3, %r2;
	ld.shared.u8 	%rs16, [%r28+7];
	add.s16 	%rs17, %rs16, %rs15;
	ld.shared.u8 	%rs18, [%r4+2];
	add.s16 	%rs19, %rs17, %rs18;
	ld.shared.u8 	%rs20, [%r28+1];
	add.s16 	%rs21, %rs19, %rs20;
	ld.shared.u8 	%rs22, [%r4+8];
	add.s16 	%rs23, %rs21, %rs22;
	cvt.s16.s8 	%rs24, %rs23;
	setp.lt.s16 	%p22, %rs24, 1;
	selp.b16 	%rs25, -1, 1, %p22;
	cvta.to.global.u64 	%rd58, %rd24;
	add.s64 	%rd59, %rd58, %rd5;
	st.global.u8 	[%rd59], %rs25;
$L__BB0_27:
	ret;

}


// ===== COMPILED SASS (sm_100) =====

	.target	sm_100

	.elftype	@"ET_EXEC"


//--------------------- .note.nv.tkinfo           --------------------------
	.section	.note.nv.tkinfo,"",@"SHT_NOTE"
	.sectionflags	@"SHF_NOTE_NV_TKINFO"
	.tkinfo
        /*0018*/ 	.word	0x00000002
        /*0030*/ 	.string	""
        /*0030*/ 	.string	"ptxas"
        /*0030*/ 	.string	"Cuda compilation tools, release 13.0, V13.0.88"
        /*0030*/ 	.string	"Build cuda_13.0.r13.0/compiler.36424714_0"
        /*0030*/ 	.string	"-arch sm_100 -m 64 "



//--------------------- .note.nv.cuinfo           --------------------------
	.section	.note.nv.cuinfo,"",@"SHT_NOTE"
	.sectionflags	@"SHF_NOTE_NV_CUINFO"
        /*0018*/ 	.short	0x0002
        /*001a*/ 	.short	0x0064
        /*001c*/ 	.short	0x0082
	.zero		2


//--------------------- .nv.info                  --------------------------
	.section	.nv.info,"",@"SHT_CUDA_INFO"
	.align	4


	//----- nvinfo : EIATTR_REGCOUNT
	.align		4
        /*0000*/ 	.byte	0x04, 0x2f
        /*0002*/ 	.short	(.L_1 - .L_0)
	.align		4
.L_0:
        /*0004*/ 	.word	index@(_Z21calculateNextLattice3PaS_m)
        /*0008*/ 	.word	0x0000001c


	//----- nvinfo : EIATTR_FRAME_SIZE
	.align		4
.L_1:
        /*000c*/ 	.byte	0x04, 0x11
        /*000e*/ 	.short	(.L_3 - .L_2)
	.align		4
.L_2:
        /*0010*/ 	.word	index@($__internal_0_$__cuda_sm20_rem_u64)
        /*0014*/ 	.word	0x00000000


	//----- nvinfo : EIATTR_FRAME_SIZE
	.align		4
.L_3:
        /*0018*/ 	.byte	0x04, 0x11
        /*001a*/ 	.short	(.L_5 - .L_4)
	.align		4
.L_4:
        /*001c*/ 	.word	index@(_Z21calculateNextLattice3PaS_m)
        /*0020*/ 	.word	0x00000000


	//----- nvinfo : EIATTR_MIN_STACK_SIZE
	.align		4
.L_5:
        /*0024*/ 	.byte	0x04, 0x12
        /*0026*/ 	.short	(.L_7 - .L_6)
	.align		4
.L_6:
        /*0028*/ 	.word	index@(_Z21calculateNextLattice3PaS_m)
        /*002c*/ 	.word	0x00000000
.L_7:


//--------------------- .nv.compat                --------------------------
	.section	.nv.compat,"",@"SHT_CUDA_COMPAT_INFO"
	.align	4
        /*0000*/ 	.byte	0x02, 0x09, 0x00, 0x00, 0x02, 0x02, 0x01, 0x00, 0x02, 0x05, 0x05, 0x00, 0x03, 0x07, 0x01, 0x01
        /*0010*/ 	.byte	0x02, 0x03, 0x00, 0x00, 0x02, 0x06, 0x01, 0x00, 0x04, 0x0b, 0x08, 0x00, 0x09, 0x00, 0x00, 0x00
        /*0020*/ 	.byte	0x00, 0x00, 0x00, 0x00


//--------------------- .nv.info._Z21calculateNextLattice3PaS_m --------------------------
	.section	.nv.info._Z21calculateNextLattice3PaS_m,"",@"SHT_CUDA_INFO"
	.sectionflags	@""
	.align	4


	//----- nvinfo : EIATTR_CUDA_API_VERSION
	.align		4
        /*0000*/ 	.byte	0x04, 0x37
        /*0002*/ 	.short	(.L_9 - .L_8)
.L_8:
        /*0004*/ 	.word	0x00000082


	//----- nvinfo : EIATTR_KPARAM_INFO
	.align		4
.L_9:
        /*0008*/ 	.byte	0x04, 0x17
        /*000a*/ 	.short	(.L_11 - .L_10)
.L_10:
        /*000c*/ 	.word	0x00000000
        /*0010*/ 	.short	0x0002
        /*0012*/ 	.short	0x0010
        /*0014*/ 	.byte	0x00, 0xf0, 0x21, 0x00


	//----- nvinfo : EIATTR_KPARAM_INFO
	.align		4
.L_11:
        /*0018*/ 	.byte	0x04, 0x17
        /*001a*/ 	.short	(.L_13 - .L_12)
.L_12:
        /*001c*/ 	.word	0x00000000
        /*0020*/ 	.short	0x0001
        /*0022*/ 	.short	0x0008
        /*0024*/ 	.byte	0x00, 0xf5, 0x21, 0x00


	//----- nvinfo : EIATTR_KPARAM_INFO
	.align		4
.L_13:
        /*0028*/ 	.byte	0x04, 0x17
        /*002a*/ 	.short	(.L_15 - .L_14)
.L_14:
        /*002c*/ 	.word	0x00000000
        /*0030*/ 	.short	0x0000
        /*0032*/ 	.short	0x0000
        /*0034*/ 	.byte	0x00, 0xf5, 0x21, 0x00


	//----- nvinfo : EIATTR_SPARSE_MMA_MASK
	.align		4
.L_15:
        /*0038*/ 	.byte	0x03, 0x50
        /*003a*/ 	.short	0x0000


	//----- nvinfo : EIATTR_MAXREG_COUNT
	.align		4
        /*003c*/ 	.byte	0x03, 0x1b
        /*003e*/ 	.short	0x00ff


	//----- nvinfo : EIATTR_NUM_BARRIERS
	.align		4
        /*0040*/ 	.byte	0x02, 0x4c
        /*0042*/ 	.byte	0x01
	.zero		1


	//----- nvinfo : EIATTR_MERCURY_ISA_VERSION
	.align		4
        /*0044*/ 	.byte	0x03, 0x5f
        /*0046*/ 	.short	0x0101


	//----- nvinfo : EIATTR_VRC_CTA_INIT_COUNT
	.align		4
        /*0048*/ 	.byte	0x02, 0x4a
	.zero		1
	.zero		1


	//----- nvinfo : EIATTR_EXIT_INSTR_OFFSETS
	.align		4
        /*004c*/ 	.byte	0x04, 0x1c
        /*004e*/ 	.short	(.L_17 - .L_16)


	//   ....[0]....
.L_16:
        /*0050*/ 	.word	0x00000140


	//   ....[1]....
        /*0054*/ 	.word	0x00001050


	//----- nvinfo : EIATTR_CRS_STACK_SIZE
	.align		4
.L_17:
        /*0058*/ 	.byte	0x04, 0x1e
        /*005a*/ 	.short	(.L_19 - .L_18)
.L_18:
        /*005c*/ 	.word	0x00000000


	//----- nvinfo : EIATTR_CBANK_PARAM_SIZE
	.align		4
.L_19:
        /*0060*/ 	.byte	0x03, 0x19
        /*0062*/ 	.short	0x0018


	//----- nvinfo : EIATTR_PARAM_CBANK
	.align		4
        /*0064*/ 	.byte	0x04, 0x0a
        /*0066*/ 	.short	(.L_21 - .L_20)
	.align		4
.L_20:
        /*0068*/ 	.word	index@(.nv.constant0._Z21calculateNextLattice3PaS_m)
        /*006c*/ 	.short	0x0380
        /*006e*/ 	.short	0x0018


	//----- nvinfo : EIATTR_SW_WAR
	.align		4
.L_21:
        /*0070*/ 	.byte	0x04, 0x36
        /*0072*/ 	.short	(.L_23 - .L_22)
.L_22:
        /*0074*/ 	.word	0x00000008
.L_23:


//--------------------- .nv.callgraph             --------------------------
	.section	.nv.callgraph,"",@"SHT_CUDA_CALLGRAPH"
	.align	4
	.sectionentsize	8
	.align		4
        /*0000*/ 	.word	0x00000000
	.align		4
        /*0004*/ 	.word	0xffffffff
	.align		4
        /*0008*/ 	.word	0x00000000
	.align		4
        /*000c*/ 	.word	0xfffffffe
	.align		4
        /*0010*/ 	.word	0x00000000
	.align		4
        /*0014*/ 	.word	0xfffffffd
	.align		4
        /*0018*/ 	.word	0x00000000
	.align		4
        /*001c*/ 	.word	0xfffffffc


//--------------------- .text._Z21calculateNextLattice3PaS_m --------------------------
	.section	.text._Z21calculateNextLattice3PaS_m,"ax",@progbits
	.align	128
        .global         _Z21calculateNextLattice3PaS_m
        .type           _Z21calculateNextLattice3PaS_m,@function
        .size           _Z21calculateNextLattice3PaS_m,(.L_x_21 - _Z21calculateNextLattice3PaS_m)
        .other          _Z21calculateNextLattice3PaS_m,@"STO_CUDA_ENTRY STV_DEFAULT"
_Z21calculateNextLattice3PaS_m:
.text._Z21calculateNextLattice3PaS_m:
[----:B------:R-:W-:Y:S01]  /*0000*/  LDC R1, c[0x0][0x37c] ;  /* 0x0000df00ff017b82 */ /* 0x000fe20000000800 */
[----:B------:R-:W0:Y:S07]  /*0010*/  S2R R10, SR_TID.X ;  /* 0x00000000000a7919 */ /* 0x000e2e0000002100 */
[----:B------:R-:W1:Y:S01]  /*0020*/  LDC R3, c[0x0][0x364] ;  /* 0x0000d900ff037b82 */ /* 0x000e620000000800 */
[----:B------:R-:W2:Y:S01]  /*0030*/  LDCU.64 UR6, c[0x0][0x390] ;  /* 0x00007200ff0677ac */ /* 0x000ea20008000a00 */
[----:B------:R-:W1:Y:S06]  /*0040*/  S2R R12, SR_TID.Y ;  /* 0x00000000000c7919 */ /* 0x000e6c0000002200 */
[----:B------:R-:W3:Y:S08]  /*0050*/  S2UR UR5, SR_CTAID.X ;  /* 0x00000000000579c3 */ /* 0x000ef00000002500 */
[----:B------:R-:W3:Y:S01]  /*0060*/  LDC R0, c[0x0][0x360] ;  /* 0x0000d800ff007b82 */ /* 0x000ee20000000800 */
[----:B--2---:R-:W-:-:S02]  /*0070*/  IMAD.U32 R7, RZ, RZ, UR6 ;  /* 0x00000006ff077e24 */ /* 0x004fc4000f8e00ff */
[----:B------:R-:W-:-:S05]  /*0080*/  IMAD.U32 R9, RZ, RZ, UR7 ;  /* 0x00000007ff097e24 */ /* 0x000fca000f8e00ff */
[----:B------:R-:W1:Y:S01]  /*0090*/  S2UR UR4, SR_CTAID.Y ;  /* 0x00000000000479c3 */ /* 0x000e620000002600 */
[----:B---3--:R-:W-:-:S05]  /*00a0*/  IMAD R11, R0, UR5, RZ ;  /* 0x00000005000b7c24 */ /* 0x008fca000f8e02ff */
[----:B0-----:R-:W-:Y:S01]  /*00b0*/  IADD3 R11, P1, PT, R11, R10, RZ ;  /* 0x0000000a0b0b7210 */ /* 0x001fe20007f3e0ff */
[----:B-1----:R-:W-:-:S04]  /*00c0*/  IMAD R0, R3, UR4, R12 ;  /* 0x0000000403007c24 */ /* 0x002fc8000f8e020c */
[----:B------:R-:W-:Y:S01]  /*00d0*/  IMAD.X R5, RZ, RZ, RZ, P1 ;  /* 0x000000ffff057224 */ /* 0x000fe200008e06ff */
[----:B------:R-:W-:-:S04]  /*00e0*/  ISETP.GT.U32.AND P0, PT, R0, R11, PT ;  /* 0x0000000b0000720c */ /* 0x000fc80003f04070 */
[----:B------:R-:W-:-:S04]  /*00f0*/  ISETP.GT.U32.AND.EX P0, PT, RZ, R5, PT, P0 ;  /* 0x00000005ff00720c */ /* 0x000fc80003f04100 */
[----:B------:R-:W-:Y:S02]  /*0100*/  SEL R2, R0, R11, P0 ;  /* 0x0000000b00027207 */ /* 0x000fe40000000000 */
[----:B------:R-:W-:Y:S02]  /*0110*/  SEL R6, R5, RZ, !P0 ;  /* 0x000000ff05067207 */ /* 0x000fe40004000000 */
[----:B------:R-:W-:-:S04]  /*0120*/  ISETP.GE.U32.AND P0, PT, R2, R7, PT ;  /* 0x000000070200720c */ /* 0x000fc80003f06070 */
[----:B------:R-:W-:-:S13]  /*0130*/  ISETP.GE.U32.AND.EX P0, PT, R6, R9, PT, P0 ;  /* 0x000000090600720c */ /* 0x000fda0003f06100 */
[----:B------:R-:W-:Y:S05]  /*0140*/  @P0 EXIT ;  /* 0x000000000000094d */ /* 0x000fea0003800000 */
[----:B------:R-:W0:Y:S01]  /*0150*/  LDCU.64 UR4, c[0x0][0x380] ;  /* 0x00007000ff0477ac */ /* 0x000e220008000a00 */
[----:B------:R-:W-:Y:S01]  /*0160*/  IMAD.MOV.U32 R4, RZ, RZ, R11 ;  /* 0x000000ffff047224 */ /* 0x000fe200078e000b */
[----:B------:R-:W1:Y:S03]  /*0170*/  LDCU.64 UR6, c[0x0][0x358] ;  /* 0x00006b00ff0677ac */ /* 0x000e660008000a00 */
[----:B------:R-:W-:-:S04]  /*0180*/  IMAD.WIDE.U32 R2, R0, R7, R4 ;  /* 0x0000000700027225 */ /* 0x000fc800078e0004 */
[----:B------:R-:W-:Y:S01]  /*0190*/  IMAD R19, R0, R9, R3 ;  /* 0x0000000900137224 */ /* 0x000fe200078e0203 */
[----:B0-----:R-:W-:-:S04]  /*01a0*/  IADD3 R14, P0, PT, R2, UR4, RZ ;  /* 0x00000004020e7c10 */ /* 0x001fc8000ff1e0ff */
[----:B------:R-:W-:Y:S01]  /*01b0*/  IADD3.X R15, PT, PT, R19, UR5, RZ, P0, !PT ;  /* 0x00000005130f7c10 */ /* 0x000fe200087fe4ff */
[----:B------:R-:W0:Y:S01]  /*01c0*/  S2R R13, SR_CgaCtaId ;  /* 0x00000000000d7919 */ /* 0x000e220000008800 */
[----:B------:R-:W-:Y:S01]  /*01d0*/  MOV R6, 0x400 ;  /* 0x0000040000067802 */ /* 0x000fe20000000f00 */
[----:B------:R-:W2:Y:S02]  /*01e0*/  LDCU.64 UR4, c[0x0][0x390] ;  /* 0x00007200ff0477ac */ /* 0x000ea40008000a00 */
[----:B-1----:R-:W3:Y:S01]  /*01f0*/  LDG.E.U8 R14, desc[UR6][R14.64] ;  /* 0x000000060e0e7981 */ /* 0x002ee2000c1e1100 */
[----:B------:R-:W-:Y:S01]  /*0200*/  ISETP.NE.AND P0, PT, R0, RZ, PT ;  /* 0x000000ff0000720c */ /* 0x000fe20003f05270 */
[----:B------:R-:W-:Y:S01]  /*0210*/  BSSY.RECONVERGENT B0, `(.L_x_0) ;  /* 0x0000037000007945 */ /* 0x000fe20003800200 */
[----:B------:R-:W-:Y:S02]  /*0220*/  ISETP.NE.AND P1, PT, R12, RZ, PT ;  /* 0x000000ff0c00720c */ /* 0x000fe40003f25270 */
[----:B0-----:R-:W-:-:S05]  /*0230*/  LEA R13, R13, R6, 0x18 ;  /* 0x000000060d0d7211 */ /* 0x001fca00078ec0ff */
[----:B------:R-:W-:-:S04]  /*0240*/  IMAD R13, R12, 0x7, R13 ;  /* 0x000000070c0d7824 */ /* 0x000fc800078e020d */
[----:B------:R-:W-:-:S05]  /*0250*/  IMAD.IADD R13, R13, 0x1, R10 ;  /* 0x000000010d0d7824 */ /* 0x000fca00078e020a */
[----:B---3--:R0:W-:Y:S01]  /*0260*/  STS.U8 [R13+0x8], R14 ;  /* 0x0000080e0d007388 */ /* 0x0081e20000000000 */
[----:B--2---:R-:W-:Y:S05]  /*0270*/  @P0 BRA P1, `(.L_x_1) ;  /* 0x0000000000c00947 */ /* 0x004fea0000800000 */
[----:B------:R-:W-:Y:S01]  /*0280*/  LOP3.LUT P0, RZ, R0, 0xff, RZ, 0xc0, !PT ;  /* 0x000000ff00ff7812 */ /* 0x000fe2000780c0ff */
[----:B------:R-:W-:-:S12]  /*0290*/  BSSY.RECONVERGENT B1, `(.L_x_2) ;  /* 0x000001f000017945 */ /* 0x000fd80003800200 */
[----:B------:R-:W-:Y:S01]  /*02a0*/  @!P0 VIADD R6, R7, 0xffffffff ;  /* 0xffffffff07068836 */ /* 0x000fe20000000000 */
[----:B------:R-:W-:Y:S06]  /*02b0*/  @!P0 BRA `(.L_x_3) ;  /* 0x0000000000708947 */ /* 0x000fec0003800000 */
[----:B------:R-:W-:-:S05]  /*02c0*/  VIADD R6, R0, 0xffffffff ;  /* 0xffffffff00067836 */ /* 0x000fca0000000000 */
[----:B------:R-:W-:-:S04]  /*02d0*/  LOP3.LUT R6, R6, 0xffff, RZ, 0xc0, !PT ;  /* 0x0000ffff06067812 */ /* 0x000fc800078ec0ff */
[----:B------:R-:W-:-:S04]  /*02e0*/  PRMT R17, R6, 0x8880, RZ ;  /* 0x0000888006117816 */ /* 0x000fc800000000ff */
[----:B------:R-:W-:-:S04]  /*02f0*/  SHF.R.S32.HI R18, RZ, 0x1f, R17 ;  /* 0x0000001fff127819 */ /* 0x000fc80000011411 */
[----:B------:R-:W-:-:S04]  /*0300*/  LOP3.LUT R9, R18, R9, RZ, 0xfc, !PT ;  /* 0x0000000912097212 */ /* 0x000fc800078efcff */
[----:B------:R-:W-:-:S13]  /*0310*/  ISETP.NE.U32.AND P0, PT, R9, RZ, PT ;  /* 0x000000ff0900720c */ /* 0x000fda0003f05070 */
[----:B------:R-:W-:Y:S05]  /*0320*/  @P0 BRA `(.L_x_4) ;  /* 0x00000000004c0947 */ /* 0x000fea0003800000 */
[----:B------:R-:W1:Y:S01]  /*0330*/  I2F.U32.RP R6, R7 ;  /* 0x0000000700067306 */ /* 0x000e620000209000 */
[----:B------:R-:W-:-:S07]  /*0340*/  ISETP.NE.U32.AND P1, PT, R7, RZ, PT ;  /* 0x000000ff0700720c */ /* 0x000fce0003f25070 */
[----:B-1----:R-:W1:Y:S02]  /*0350*/  MUFU.RCP R6, R6 ;  /* 0x0000000600067308 */ /* 0x002e640000001000 */
[----:B-1----:R-:W-:-:S06]  /*0360*/  VIADD R8, R6, 0xffffffe ;  /* 0x0ffffffe06087836 */ /* 0x002fcc0000000000 */
[----:B------:R1:W0:Y:S02]  /*0370*/  F2I.FTZ.U32.TRUNC.NTZ R9, R8 ;  /* 0x0000000800097305 */ /* 0x000224000021f000 */
[----:B-1----:R-:W-:Y:S02]  /*0380*/  IMAD.MOV.U32 R8, RZ, RZ, RZ ;  /* 0x000000ffff087224 */ /* 0x002fe400078e00ff */
[----:B0-----:R-:W-:-:S04]  /*0390*/  IMAD.MOV R14, RZ, RZ, -R9 ;  /* 0x000000ffff0e7224 */ /* 0x001fc800078e0a09 */
[----:B------:R-:W-:-:S04]  /*03a0*/  IMAD R15, R14, R7, RZ ;  /* 0x000000070e0f7224 */ /* 0x000fc800078e02ff */
[----:B------:R-:W-:-:S06]  /*03b0*/  IMAD.HI.U32 R9, R9, R15, R8 ;  /* 0x0000000f09097227 */ /* 0x000fcc00078e0008 */
[----:B------:R-:W-:-:S04]  /*03c0*/  IMAD.HI.U32 R9, R9, R17, RZ ;  /* 0x0000001109097227 */ /* 0x000fc800078e00ff */
[----:B------:R-:W-:-:S04]  /*03d0*/  IMAD.MOV R14, RZ, RZ, -R9 ;  /* 0x000000ffff0e7224 */ /* 0x000fc800078e0a09 */
[----:B------:R-:W-:-:S05]  /*03e0*/  IMAD R14, R7, R14, R17 ;  /* 0x0000000e070e7224 */ /* 0x000fca00078e0211 */
[----:B------:R-:W-:-:S13]  /*03f0*/  ISETP.GE.U32.AND P0, PT, R14, R7, PT ;  /* 0x000000070e00720c */ /* 0x000fda0003f06070 */
[----:B------:R-:W-:-:S05]  /*0400*/  @P0 IMAD.IADD R14, R14, 0x1, -R7 ;  /* 0x000000010e0e0824 */ /* 0x000fca00078e0a07 */
[----:B------:R-:W-:-:S13]  /*0410*/  ISETP.GE.U32.AND P0, PT, R14, R7, PT ;  /* 0x000000070e00720c */ /* 0x000fda0003f06070 */
[----:B------:R-:W-:Y:S01]  /*0420*/  @P0 IMAD.IADD R14, R14, 0x1, -R7 ;  /* 0x000000010e0e0824 */ /* 0x000fe200078e0a07 */
[----:B------:R-:W-:-:S04]  /*0430*/  @!P1 LOP3.LUT R14, RZ, R7, RZ, 0x33, !PT ;  /* 0x00000007ff0e9212 */ /* 0x000fc800078e33ff */
[----:B------:R-:W-:Y:S01]  /*0440*/  PRMT R6, R14, 0x7610, R6 ;  /* 0x000076100e067816 */ /* 0x000fe20000000006 */
[----:B------:R-:W-:Y:S06]  /*0450*/  BRA `(.L_x_3) ;  /* 0x0000000000087947 */ /* 0x000fec0003800000 */
.L_x_4:
[----:B------:R-:W-:-:S07]  /*0460*/  MOV R16, 0x480 ;  /* 0x0000048000107802 */ /* 0x000fce0000000f00 */
[----:B0-----:R-:W-:Y:S05]  /*0470*/  CALL.REL.NOINC `($__internal_0_$__cuda_sm20_rem_u64) ;  /* 0x0000000800f87944 */ /* 0x001fea0003c00000 */
.L_x_3:
[----:B------:R-:W-:Y:S05]  /*0480*/  BSYNC.RECONVERGENT B1 ;  /* 0x0000000000017941 */ /* 0x000fea0003800200 */
.L_x_2:
[----:B------:R-:W1:Y:S01]  /*0490*/  LDCU.64 UR10, c[0x0][0x390] ;  /* 0x00007200ff0a77ac */ /* 0x000e620008000a00 */
[----:B------:R-:W-:Y:S01]  /*04a0*/  PRMT R6, R6, 0x8880, RZ ;  /* 0x0000888006067816 */ /* 0x000fe200000000ff */
[----:B0-----:R-:W-:Y:S01]  /*04b0*/  IMAD.MOV.U32 R14, RZ, RZ, R11 ;  /* 0x000000ffff0e7224 */ /* 0x001fe200078e000b */
[----:B------:R-:W0:Y:S02]  /*04c0*/  LDCU.64 UR8, c[0x0][0x380] ;  /* 0x00007000ff0877ac */ /* 0x000e240008000a00 */
[----:B------:R-:W-:Y:S01]  /*04d0*/  SHF.R.S32.HI R8, RZ, 0x1f, R6 ;  /* 0x0000001fff087819 */ /* 0x000fe20000011406 */
[----:B------:R-:W-:Y:S02]  /*04e0*/  IMAD.MOV.U32 R15, RZ, RZ, R5 ;  /* 0x000000ffff0f7224 */ /* 0x000fe400078e0005 */
[----:B-1----:R-:W-:Y:S02]  /*04f0*/  IMAD.U32 R7, RZ, RZ, UR10 ;  /* 0x0000000aff077e24 */ /* 0x002fe4000f8e00ff */
[----:B------:R-:W-:-:S02]  /*0500*/  IMAD.U32 R9, RZ, RZ, UR11 ;  /* 0x0000000bff097e24 */ /* 0x000fc4000f8e00ff */
[----:B------:R-:W-:-:S04]  /*0510*/  IMAD.WIDE.U32 R14, R6, R7, R14 ;  /* 0x00000007060e7225 */ /* 0x000fc800078e000e */
[----:B------:R-:W-:Y:S01]  /*0520*/  IMAD R8, R8, R7, RZ ;  /* 0x0000000708087224 */ /* 0x000fe200078e02ff */
[----:B0-----:R-:W-:-:S03]  /*0530*/  IADD3 R14, P0, PT, R14, UR8, RZ ;  /* 0x000000080e0e7c10 */ /* 0x001fc6000ff1e0ff */
[----:B------:R-:W-:-:S05]  /*0540*/  IMAD R17, R6, R9, R8 ;  /* 0x0000000906117224 */ /* 0x000fca00078e0208 */
[----:B------:R-:W-:-:S05]  /*0550*/  IADD3.X R15, PT, PT, R15, UR9, R17, P0, !PT ;  /* 0x000000090f0f7c10 */ /* 0x000fca00087fe411 */
[----:B------:R-:W2:Y:S04]  /*0560*/  LDG.E.U8 R14, desc[UR6][R14.64] ;  /* 0x000000060e0e7981 */ /* 0x000ea8000c1e1100 */
[----:B--2---:R1:W-:Y:S02]  /*0570*/  STS.U8 [R13+0x1], R14 ;  /* 0x0000010e0d007388 */ /* 0x0043e40000000000 */
.L_x_1:
[----:B------:R-:W-:Y:S05]  /*0580*/  BSYNC.RECONVERGENT B0 ;  /* 0x0000000000007941 */ /* 0x000fea0003800200 */
.L_x_0:
[----:B01----:R-:W-:Y:S01]  /*0590*/  IADD3 R14, P1, PT, R7, -0x1, RZ ;  /* 0xffffffff070e7810 */ /* 0x003fe20007f3e0ff */
[----:B------:R-:W-:Y:S03]  /*05a0*/  BSSY.RECONVERGENT B0, `(.L_x_5) ;  /* 0x0000037000007945 */ /* 0x000fe60003800200 */
[----:B------:R-:W-:Y:S02]  /*05b0*/  ISETP.NE.U32.AND P0, PT, R14, R0, PT ;  /* 0x000000000e00720c */ /* 0x000fe40003f05070 */
[----:B------:R-:W-:Y:S02]  /*05c0*/  IADD3.X R15, PT, PT, R9, -0x1, RZ, P1, !PT ;  /* 0xffffffff090f7810 */ /* 0x000fe40000ffe4ff */
[----:B------:R-:W-:Y:S02]  /*05d0*/  ISETP.NE.AND P1, PT, R12, 0x4, PT ;  /* 0x000000040c00780c */ /* 0x000fe40003f25270 */
[----:B------:R-:W-:-:S13]  /*05e0*/  ISETP.NE.AND.EX P0, PT, R15, RZ, PT, P0 ;  /* 0x000000ff0f00720c */ /* 0x000fda0003f05300 */
[----:B------:R-:W-:Y:S05]  /*05f0*/  @P0 BRA P1, `(.L_x_6) ;  /* 0x0000000000c40947 */ /* 0x000fea0000800000 */
[----:B------:R-:W-:Y:S01]  /*0600*/  VIADD R6, R0, 0x1 ;  /* 0x0000000100067836 */ /* 0x000fe20000000000 */
[----:B------:R-:W-:Y:S04]  /*0610*/  BSSY.RECONVERGENT B1, `(.L_x_7) ;  /* 0x0000020000017945 */ /* 0x000fe80003800200 */
[----:B------:R-:W-:-:S04]  /*0620*/  LOP3.LUT R8, R6, 0xff, RZ, 0xc0, !PT ;  /* 0x000000ff06087812 */ /* 0x000fc800078ec0ff */
[----:B------:R-:W-:Y:S02]  /*0630*/  ISETP.NE.AND P0, PT, R8, 0xff, PT ;  /* 0x000000ff0800780c */ /* 0x000fe40003f05270 */
[----:B------:R-:W-:-:S11]  /*0640*/  PRMT R8, R14, 0x7610, R8 ;  /* 0x000076100e087816 */ /* 0x000fd60000000008 */
[----:B------:R-:W-:Y:S05]  /*0650*/  @!P0 BRA `(.L_x_8) ;  /* 0x00000000006c8947 */ /* 0x000fea0003800000 */
[----:B------:R-:W-:-:S04]  /*0660*/  LOP3.LUT R6, R6, 0xffff, RZ, 0xc0, !PT ;  /* 0x0000ffff06067812 */ /* 0x000fc800078ec0ff */
[----:B------:R-:W-:-:S04]  /*0670*/  PRMT R17, R6, 0x8880, RZ ;  /* 0x0000888006117816 */ /* 0x000fc800000000ff */
[----:B------:R-:W-:-:S04]  /*0680*/  SHF.R.S32.HI R18, RZ, 0x1f, R17 ;  /* 0x0000001fff127819 */ /* 0x000fc80000011411 */
[----:B------:R-:W-:-:S04]  /*0690*/  LOP3.LUT R9, R18, R9, RZ, 0xfc, !PT ;  /* 0x0000000912097212 */ /* 0x000fc800078efcff */
[----:B------:R-:W-:-:S13]  /*06a0*/  ISETP.NE.U32.AND P0, PT, R9, RZ, PT ;  /* 0x000000ff0900720c */ /* 0x000fda0003f05070 */
[----:B------:R-:W-:Y:S05]  /*06b0*/  @P0 BRA `(.L_x_9) ;  /* 0x0000000000480947 */ /* 0x000fea0003800000 */
[----:B------:R-:W0:Y:S01]  /*06c0*/  I2F.U32.RP R12, R7 ;  /* 0x00000007000c7306 */ /* 0x000e220000209000 */
[----:B------:R-:W-:Y:S01]  /*06d0*/  IMAD.MOV.U32 R8, RZ, RZ, RZ ;  /* 0x000000ffff087224 */ /* 0x000fe200078e00ff */
[----:B------:R-:W-:-:S06]  /*06e0*/  ISETP.NE.U32.AND P1, PT, R7, RZ, PT ;  /* 0x000000ff0700720c */ /* 0x000fcc0003f25070 */
[----:B0-----:R-:W0:Y:S02]  /*06f0*/  MUFU.RCP R12, R12 ;  /* 0x0000000c000c7308 */ /* 0x001e240000001000 */
[----:B0-----:R-:W-:-:S06]  /*0700*/  VIADD R9, R12, 0xffffffe ;  /* 0x0ffffffe0c097836 */ /* 0x001fcc0000000000 */
[----:B------:R-:W0:Y:S02]  /*0710*/  F2I.FTZ.U32.TRUNC.NTZ R9, R9 ;  /* 0x0000000900097305 */ /* 0x000e24000021f000 */
        /* <DEDUP_REMOVED lines=10> */
[----:B------:R-:W-:Y:S01]  /*07c0*/  @!P1 LOP3.LUT R8, RZ, R7, RZ, 0x33, !PT ;  /* 0x00000007ff089212 */ /* 0x000fe200078e33ff */
[----:B------:R-:W-:Y:S06]  /*07d0*/  BRA `(.L_x_8) ;  /* 0x00000000000c7947 */ /* 0x000fec0003800000 */
.L_x_9:
[----:B------:R-:W-:-:S07]  /*07e0*/  MOV R16, 0x800 ;  /* 0x0000080000107802 */ /* 0x000fce0000000f00 */
[----:B------:R-:W-:Y:S05]  /*07f0*/  CALL.REL.NOINC `($__internal_0_$__cuda_sm20_rem_u64) ;  /* 0x0000000800187944 */ /* 0x000fea0003c00000 */
[----:B------:R-:W-:-:S07]  /*0800*/  PRMT R8, R6, 0x7610, R8 ;  /* 0x0000761006087816 */ /* 0x000fce0000000008 */
.L_x_8:
[----:B------:R-:W-:Y:S05]  /*0810*/  BSYNC.RECONVERGENT B1 ;  /* 0x0000000000017941 */ /* 0x000fea0003800200 */
.L_x_7:
[----:B------:R-:W0:Y:S01]  /*0820*/  LDCU.64 UR10, c[0x0][0x390] ;  /* 0x00007200ff0a77ac */ /* 0x000e220008000a00 */
[----:B------:R-:W-:Y:S01]  /*0830*/  PRMT R6, R8, 0x8880, RZ ;  /* 0x0000888008067816 */ /* 0x000fe200000000ff */
[----:B------:R-:W-:Y:S01]  /*0840*/  IMAD.MOV.U32 R16, RZ, RZ, R11 ;  /* 0x000000ffff107224 */ /* 0x000fe200078e000b */
[----:B------:R-:W1:Y:S02]  /*0850*/  LDCU.64 UR8, c[0x0][0x380] ;  /* 0x00007000ff0877ac */ /* 0x000e640008000a00 */
[----:B------:R-:W-:Y:S01]  /*0860*/  SHF.R.S32.HI R8, RZ, 0x1f, R6 ;  /* 0x0000001fff087819 */ /* 0x000fe20000011406 */
[----:B------:R-:W-:Y:S02]  /*0870*/  IMAD.MOV.U32 R17, RZ, RZ, R5 ;  /* 0x000000ffff117224 */ /* 0x000fe400078e0005 */
[----:B0-----:R-:W-:Y:S02]  /*0880*/  IMAD.U32 R7, RZ, RZ, UR10 ;  /* 0x0000000aff077e24 */ /* 0x001fe4000f8e00ff */
[----:B------:R-:W-:-:S02]  /*0890*/  IMAD.U32 R9, RZ, RZ, UR11 ;  /* 0x0000000bff097e24 */ /* 0x000fc4000f8e00ff */
[----:B------:R-:W-:-:S04]  /*08a0*/  IMAD.WIDE.U32 R16, R6, R7, R16 ;  /* 0x0000000706107225 */ /* 0x000fc800078e0010 */
[----:B------:R-:W-:Y:S01]  /*08b0*/  IMAD R8, R8, R7, RZ ;  /* 0x0000000708087224 */ /* 0x000fe200078e02ff */
[----:B-1----:R-:W-:-:S03]  /*08c0*/  IADD3 R16, P0, PT, R16, UR8, RZ ;  /* 0x0000000810107c10 */ /* 0x002fc6000ff1e0ff */
[----:B------:R-:W-:-:S05]  /*08d0*/  IMAD R21, R6, R9, R8 ;  /* 0x0000000906157224 */ /* 0x000fca00078e0208 */
[----:B------:R-:W-:-:S05]  /*08e0*/  IADD3.X R17, PT, PT, R17, UR9, R21, P0, !PT ;  /* 0x0000000911117c10 */ /* 0x000fca00087fe415 */
[----:B------:R-:W2:Y:S04]  /*08f0*/  LDG.E.U8 R16, desc[UR6][R16.64] ;  /* 0x0000000610107981 */ /* 0x000ea8000c1e1100 */
[----:B--2---:R0:W-:Y:S02]  /*0900*/  STS.U8 [R13+0xf], R16 ;  /* 0x00000f100d007388 */ /* 0x0041e40000000000 */
.L_x_6:
[----:B------:R-:W-:Y:S05]  /*0910*/  BSYNC.RECONVERGENT B0 ;  /* 0x0000000000007941 */ /* 0x000fea0003800200 */
.L_x_5:
[----:B------:R-:W-:Y:S01]  /*0920*/  ISETP.NE.U32.AND P0, PT, R11, RZ, PT ;  /* 0x000000ff0b00720c */ /* 0x000fe20003f05070 */
[----:B------:R-:W-:Y:S01]  /*0930*/  BSSY.RECONVERGENT B0, `(.L_x_10) ;  /* 0x0000030000007945 */ /* 0x000fe20003800200 */
[----:B------:R-:W-:Y:S02]  /*0940*/  ISETP.NE.AND P1, PT, R10, RZ, PT ;  /* 0x000000ff0a00720c */ /* 0x000fe40003f25270 */
[----:B------:R-:W-:-:S13]  /*0950*/  ISETP.NE.AND.EX P0, PT, R5, RZ, PT, P0 ;  /* 0x000000ff0500720c */ /* 0x000fda0003f05300 */
[----:B------:R-:W-:Y:S05]  /*0960*/  @P0 BRA P1, `(.L_x_11) ;  /* 0x0000000000b00947 */ /* 0x000fea0000800000 */
[----:B------:R-:W-:Y:S01]  /*0970*/  LOP3.LUT P0, RZ, R11, 0xff, RZ, 0xc0, !PT ;  /* 0x000000ff0bff7812 */ /* 0x000fe2000780c0ff */
[----:B------:R-:W-:Y:S01]  /*0980*/  BSSY.RECONVERGENT B1, `(.L_x_12) ;  /* 0x000001d000017945 */ /* 0x000fe20003800200 */
[----:B------:R-:W-:-:S11]  /*0990*/  PRMT R6, R14, 0x7610, R6 ;  /* 0x000076100e067816 */ /* 0x000fd60000000006 */
[----:B------:R-:W-:Y:S05]  /*09a0*/  @!P0 BRA `(.L_x_13) ;  /* 0x0000000000688947 */ /* 0x000fea0003800000 */
[----:B------:R-:W-:-:S05]  /*09b0*/  VIADD R6, R11, 0xffffffff ;  /* 0xffffffff0b067836 */ /* 0x000fca0000000000 */
        /* <DEDUP_REMOVED lines=9> */
[----:B------:R1:W2:Y:S02]  /*0a50*/  F2I.FTZ.U32.TRUNC.NTZ R9, R8 ;  /* 0x0000000800097305 */ /* 0x0002a4000021f000 */
[----:B-1----:R-:W-:Y:S02]  /*0a60*/  IMAD.MOV.U32 R8, RZ, RZ, RZ ;  /* 0x000000ffff087224 */ /* 0x002fe400078e00ff */
[----:B--2---:R-:W-:-:S04]  /*0a70*/  IMAD.MOV R6, RZ, RZ, -R9 ;  /* 0x000000ffff067224 */ /* 0x004fc800078e0a09 */
        /* <DEDUP_REMOVED lines=11> */
.L_x_14:
[----:B0-----:R-:W-:-:S07]  /*0b30*/  MOV R16, 0xb50 ;  /* 0x00000b5000107802 */ /* 0x001fce0000000f00 */
[----:B------:R-:W-:Y:S05]  /*0b40*/  CALL.REL.NOINC `($__internal_0_$__cuda_sm20_rem_u64) ;  /* 0x0000000400447944 */ /* 0x000fea0003c00000 */
.L_x_13:
[----:B------:R-:W-:Y:S05]  /*0b50*/  BSYNC.RECONVERGENT B1 ;  /* 0x0000000000017941 */ /* 0x000fea0003800200 */
.L_x_12:
[----:B------:R-:W1:Y:S01]  /*0b60*/  LDCU.64 UR10, c[0x0][0x390] ;  /* 0x00007200ff0a77ac */ /* 0x000e620008000a00 */
[----:B------:R-:W-:Y:S01]  /*0b70*/  PRMT R6, R6, 0x8880, RZ ;  /* 0x0000888006067816 */ /* 0x000fe200000000ff */
[----:B------:R-:W2:Y:S04]  /*0b80*/  LDCU.64 UR8, c[0x0][0x380] ;  /* 0x00007000ff0877ac */ /* 0x000ea80008000a00 */
[----:B0-----:R-:W-:-:S05]  /*0b90*/  IMAD.MOV.U32 R16, RZ, RZ, R6 ;  /* 0x000000ffff107224 */ /* 0x001fca00078e0006 */
[--C-:B------:R-:W-:Y:S01]  /*0ba0*/  SHF.R.S32.HI R17, RZ, 0x1f, R16.reuse ;  /* 0x0000001fff117819 */ /* 0x100fe20000011410 */
[----:B-1----:R-:W-:Y:S02]  /*0bb0*/  IMAD.U32 R7, RZ, RZ, UR10 ;  /* 0x0000000aff077e24 */ /* 0x002fe4000f8e00ff */
[----:B------:R-:W-:Y:S02]  /*0bc0*/  IMAD.U32 R9, RZ, RZ, UR11 ;  /* 0x0000000bff097e24 */ /* 0x000fe4000f8e00ff */
[----:B------:R-:W-:-:S04]  /*0bd0*/  IMAD.WIDE.U32 R16, R0, R7, R16 ;  /* 0x0000000700107225 */ /* 0x000fc800078e0010 */
[----:B------:R-:W-:Y:S01]  /*0be0*/  IMAD R21, R0, R9, RZ ;  /* 0x0000000900157224 */ /* 0x000fe200078e02ff */
[----:B--2---:R-:W-:-:S04]  /*0bf0*/  IADD3 R16, P0, PT, R16, UR8, RZ ;  /* 0x0000000810107c10 */ /* 0x004fc8000ff1e0ff */
[----:B------:R-:W-:-:S05]  /*0c00*/  IADD3.X R17, PT, PT, R21, UR9, R17, P0, !PT ;  /* 0x0000000915117c10 */ /* 0x000fca00087fe411 */
[----:B------:R-:W2:Y:S04]  /*0c10*/  LDG.E.U8 R16, desc[UR6][R16.64] ;  /* 0x0000000610107981 */ /* 0x000ea8000c1e1100 */
[----:B--2---:R1:W-:Y:S02]  /*0c20*/  STS.U8 [R13+0x7], R16 ;  /* 0x000007100d007388 */ /* 0x0043e40000000000 */
.L_x_11:
[----:B------:R-:W-:Y:S05]  /*0c30*/  BSYNC.RECONVERGENT B0 ;  /* 0x0000000000007941 */ /* 0x000fea0003800200 */
.L_x_10:
[----:B------:R-:W-:Y:S01]  /*0c40*/  ISETP.NE.U32.AND P0, PT, R11, R14, PT ;  /* 0x0000000e0b00720c */ /* 0x000fe20003f05070 */
[----:B------:R-:W-:Y:S01]  /*0c50*/  BSSY.RECONVERGENT B0, `(.L_x_15) ;  /* 0x000002f000007945 */ /* 0x000fe20003800200 */
[----:B------:R-:W-:Y:S02]  /*0c60*/  ISETP.NE.AND P1, PT, R10, 0x4, PT ;  /* 0x000000040a00780c */ /* 0x000fe40003f25270 */
[----:B------:R-:W-:-:S13]  /*0c70*/  ISETP.NE.AND.EX P0, PT, R5, R15, PT, P0 ;  /* 0x0000000f0500720c */ /* 0x000fda0003f05300 */
[----:B------:R-:W-:Y:S05]  /*0c80*/  @P0 BRA P1, `(.L_x_16) ;  /* 0x0000000000ac0947 */ /* 0x000fea0000800000 */
[----:B------:R-:W-:Y:S01]  /*0c90*/  VIADD R11, R11, 0x1 ;  /* 0x000000010b0b7836 */ /* 0x000fe20000000000 */
[----:B------:R-:W-:Y:S04]  /*0ca0*/  BSSY.RECONVERGENT B1, `(.L_x_17) ;  /* 0x000001f000017945 */ /* 0x000fe80003800200 */
[----:B------:R-:W-:-:S04]  /*0cb0*/  LOP3.LUT R4, R11, 0xff, RZ, 0xc0, !PT ;  /* 0x000000ff0b047812 */ /* 0x000fc800078ec0ff */
[----:B------:R-:W-:-:S13]  /*0cc0*/  ISETP.NE.AND P0, PT, R4, 0xff, PT ;  /* 0x000000ff0400780c */ /* 0x000fda0003f05270 */
[----:B------:R-:W-:Y:S05]  /*0cd0*/  @!P0 BRA `(.L_x_18) ;  /* 0x00000000006c8947 */ /* 0x000fea0003800000 */
[----:B------:R-:W-:-:S04]  /*0ce0*/  LOP3.LUT R11, R11, 0xffff, RZ, 0xc0, !PT ;  /* 0x0000ffff0b0b7812 */ /* 0x000fc800078ec0ff */
[----:B------:R-:W-:-:S04]  /*0cf0*/  PRMT R17, R11, 0x8880, RZ ;  /* 0x000088800b117816 */ /* 0x000fc800000000ff */
[----:B------:R-:W-:-:S04]  /*0d00*/  SHF.R.S32.HI R18, RZ, 0x1f, R17 ;  /* 0x0000001fff127819 */ /* 0x000fc80000011411 */
[----:B------:R-:W-:-:S04]  /*0d10*/  LOP3.LUT R9, R18, R9, RZ, 0xfc, !PT ;  /* 0x0000000912097212 */ /* 0x000fc800078efcff */
[----:B------:R-:W-:-:S13]  /*0d20*/  ISETP.NE.U32.AND P0, PT, R9, RZ, PT ;  /* 0x000000ff0900720c */ /* 0x000fda0003f05070 */
[----:B------:R-:W-:Y:S05]  /*0d30*/  @P0 BRA `(.L_x_19) ;  /* 0x0000000000480947 */ /* 0x000fea0003800000 */
[----:B------:R-:W2:Y:S01]  /*0d40*/  I2F.U32.RP R6, R7 ;  /* 0x0000000700067306 */ /* 0x000ea20000209000 */
[----:B------:R-:W-:-:S07]  /*0d50*/  ISETP.NE.U32.AND P1, PT, R7, RZ, PT ;  /* 0x000000ff0700720c */ /* 0x000fce0003f25070 */
[----:B--2---:R-:W2:Y:S02]  /*0d60*/  MUFU.RCP R6, R6 ;  /* 0x0000000600067308 */ /* 0x004ea40000001000 */
[----:B--2---:R-:W-:-:S06]  /*0d70*/  VIADD R5, R6, 0xffffffe ;  /* 0x0ffffffe06057836 */ /* 0x004fcc0000000000 */
[----:B------:R-:W2:Y:S02]  /*0d80*/  F2I.FTZ.U32.TRUNC.NTZ R5, R5 ;  /* 0x0000000500057305 */ /* 0x000ea4000021f000 */
[----:B--2---:R-:W-:-:S04]  /*0d90*/  IMAD.MOV R4, RZ, RZ, -R5 ;  /* 0x000000ffff047224 */ /* 0x004fc800078e0a05 */
[----:B------:R-:W-:Y:S02]  /*0da0*/  IMAD R9, R4, R7, RZ ;  /* 0x0000000704097224 */ /* 0x000fe400078e02ff */
[----:B------:R-:W-:-:S04]  /*0db0*/  IMAD.MOV.U32 R4, RZ, RZ, RZ ;  /* 0x000000ffff047224 */ /* 0x000fc800078e00ff */
        /* <DEDUP_REMOVED lines=10> */
.L_x_19:
[----:B01----:R-:W-:-:S07]  /*0e60*/  MOV R16, 0xe80 ;  /* 0x00000e8000107802 */ /* 0x003fce0000000f00 */
[----:B------:R-:W-:Y:S05]  /*0e70*/  CALL.REL.NOINC `($__internal_0_$__cuda_sm20_rem_u64) ;  /* 0x0000000000787944 */ /* 0x000fea0003c00000 */
[----:B------:R-:W-:-:S07]  /*0e80*/  IMAD.MOV.U32 R14, RZ, RZ, R6 ;  /* 0x000000ffff0e7224 */ /* 0x000fce00078e0006 */
.L_x_18:
[----:B------:R-:W-:Y:S05]  /*0e90*/  BSYNC.RECONVERGENT B1 ;  /* 0x0000000000017941 */ /* 0x000fea0003800200 */
.L_x_17:
[----:B------:R-:W2:Y:S01]  /*0ea0*/  LDCU.64 UR8, c[0x0][0x390] ;  /* 0x00007200ff0877ac */ /* 0x000ea20008000a00 */
[----:B------:R-:W-:Y:S01]  /*0eb0*/  PRMT R4, R14, 0x8880, RZ ;  /* 0x000088800e047816 */ /* 0x000fe200000000ff */
[----:B------:R-:W3:Y:S03]  /*0ec0*/  LDCU.64 UR10, c[0x0][0x380] ;  /* 0x00007000ff0a77ac */ /* 0x000ee60008000a00 */
[----:B------:R-:W-:-:S03]  /*0ed0*/  SHF.R.S32.HI R5, RZ, 0x1f, R4 ;  /* 0x0000001fff057819 */ /* 0x000fc60000011404 */
[----:B--2---:R-:W-:-:S04]  /*0ee0*/  IMAD.WIDE.U32 R4, R0, UR8, R4 ;  /* 0x0000000800047c25 */ /* 0x004fc8000f8e0004 */
[----:B------:R-:W-:Y:S01]  /*0ef0*/  IMAD R0, R0, UR9, R5 ;  /* 0x0000000900007c24 */ /* 0x000fe2000f8e0205 */
[----:B---3--:R-:W-:-:S04]  /*0f00*/  IADD3 R4, P0, PT, R4, UR10, RZ ;  /* 0x0000000a04047c10 */ /* 0x008fc8000ff1e0ff */
[----:B------:R-:W-:-:S05]  /*0f10*/  IADD3.X R5, PT, PT, R0, UR11, RZ, P0, !PT ;  /* 0x0000000b00057c10 */ /* 0x000fca00087fe4ff */
[----:B------:R-:W2:Y:S04]  /*0f20*/  LDG.E.U8 R4, desc[UR6][R4.64] ;  /* 0x0000000604047981 */ /* 0x000ea8000c1e1100 */
[----:B--2---:R2:W-:Y:S02]  /*0f30*/  STS.U8 [R13+0x9], R4 ;  /* 0x000009040d007388 */ /* 0x0045e40000000000 */
.L_x_16:
[----:B------:R-:W-:Y:S05]  /*0f40*/  BSYNC.RECONVERGENT B0 ;  /* 0x0000000000007941 */ /* 0x000fea0003800200 */
.L_x_15:
[----:B------:R-:W-:Y:S06]  /*0f50*/  BAR.SYNC.DEFER_BLOCKING 0x0 ;  /* 0x0000000000007b1d */ /* 0x000fec0000010000 */
[----:B------:R-:W3:Y:S01]  /*0f60*/  LDCU.64 UR8, c[0x0][0x388] ;  /* 0x00007100ff0877ac */ /* 0x000ee20008000a00 */
[----:B------:R-:W-:Y:S01]  /*0f70*/  LDS.U8 R0, [R13+0x8] ;  /* 0x000008000d007984 */ /* 0x000fe20000000000 */
[----:B---3--:R-:W-:-:S03]  /*0f80*/  IADD3 R2, P1, PT, R2, UR8, RZ ;  /* 0x0000000802027c10 */ /* 0x008fc6000ff3e0ff */
[----:B------:R-:W-:Y:S04]  /*0f90*/  LDS.U8 R3, [R13+0x7] ;  /* 0x000007000d037984 */ /* 0x000fe80000000000 */
[----:B--2---:R-:W2:Y:S04]  /*0fa0*/  LDS.U8 R4, [R13+0x9] ;  /* 0x000009000d047984 */ /* 0x004ea80000000000 */
[----:B------:R-:W-:Y:S04]  /*0fb0*/  LDS.U8 R5, [R13+0x1] ;  /* 0x000001000d057984 */ /* 0x000fe80000000000 */
[----:B------:R-:W3:Y:S01]  /*0fc0*/  LDS.U8 R6, [R13+0xf] ;  /* 0x00000f000d067984 */ /* 0x000ee20000000000 */
[----:B--2---:R-:W-:-:S02]  /*0fd0*/  IADD3 R0, PT, PT, R4, R3, R0 ;  /* 0x0000000304007210 */ /* 0x004fc40007ffe000 */
[----:B------:R-:W-:Y:S02]  /*0fe0*/  IADD3.X R3, PT, PT, R19, UR9, RZ, P1, !PT ;  /* 0x0000000913037c10 */ /* 0x000fe40008ffe4ff */
[----:B---3--:R-:W-:Y:S01]  /*0ff0*/  IADD3 R0, PT, PT, R6, R0, R5 ;  /* 0x0000000006007210 */ /* 0x008fe20007ffe005 */
[----:B------:R-:W-:-:S03]  /*1000*/  IMAD.MOV.U32 R5, RZ, RZ, 0xffff ;  /* 0x0000ffffff057424 */ /* 0x000fc600078e00ff */
[----:B------:R-:W-:-:S04]  /*1010*/  PRMT R0, R0, 0x8880, RZ ;  /* 0x0000888000007816 */ /* 0x000fc800000000ff */
[----:B------:R-:W-:-:S04]  /*1020*/  ISETP.GE.AND P0, PT, R0, 0x1, PT ;  /* 0x000000010000780c */ /* 0x000fc80003f06270 */
[----:B------:R-:W-:-:S05]  /*1030*/  SEL R5, R5, 0x1, !P0 ;  /* 0x0000000105057807 */ /* 0x000fca0004000000 */
[----:B------:R-:W-:Y:S01]  /*1040*/  STG.E.U8 desc[UR6][R2.64], R5 ;  /* 0x0000000502007986 */ /* 0x000fe2000c101106 */
[----:B------:R-:W-:Y:S05]  /*1050*/  EXIT ;  /* 0x000000000000794d */ /* 0x000fea0003800000 */
        .weak           $__internal_0_$__cuda_sm20_rem_u64
        .type           $__internal_0_$__cuda_sm20_rem_u64,@function
        .size           $__internal_0_$__cuda_sm20_rem_u64,(.L_x_21 - $__internal_0_$__cuda_sm20_rem_u64)
$__internal_0_$__cuda_sm20_rem_u64:
[----:B------:R-:W0:Y:S08]  /*1060*/  I2F.U64.RP R20, UR4 ;  /* 0x0000000400147d12 */ /* 0x000e300008309000 */
[----:B0-----:R-:W0:Y:S02]  /*1070*/  MUFU.RCP R20, R20 ;  /* 0x0000001400147308 */ /* 0x001e240000001000 */
[----:B0-----:R-:W-:-:S06]  /*1080*/  VIADD R6, R20, 0x1ffffffe ;  /* 0x1ffffffe14067836 */ /* 0x001fcc0000000000 */
[----:B------:R-:W0:Y:S02]  /*1090*/  F2I.U64.TRUNC R6, R6 ;  /* 0x0000000600067311 */ /* 0x000e24000020d800 */
[----:B0-----:R-:W-:-:S04]  /*10a0*/  IMAD.WIDE.U32 R8, R6, UR4, RZ ;  /* 0x0000000406087c25 */ /* 0x001fc8000f8e00ff */
[----:B------:R-:W-:Y:S01]  /*10b0*/  IMAD R9, R6, UR5, R9 ;  /* 0x0000000506097c24 */ /* 0x000fe2000f8e0209 */
[----:B------:R-:W-:-:S03]  /*10c0*/  IADD3 R21, P0, PT, RZ, -R8, RZ ;  /* 0x80000008ff157210 */ /* 0x000fc60007f1e0ff */
[----:B------:R-:W-:Y:S02]  /*10d0*/  IMAD R9, R7, UR4, R9 ;  /* 0x0000000407097c24 */ /* 0x000fe4000f8e0209 */
[----:B------:R-:W-:-:S04]  /*10e0*/  IMAD.HI.U32 R8, R6, R21, RZ ;  /* 0x0000001506087227 */ /* 0x000fc800078e00ff */
[----:B------:R-:W-:Y:S02]  /*10f0*/  IMAD.X R23, RZ, RZ, ~R9, P0 ;  /* 0x000000ffff177224 */ /* 0x000fe400000e0e09 */
[----:B------:R-:W-:Y:S02]  /*1100*/  IMAD.MOV.U32 R9, RZ, RZ, R6 ;  /* 0x000000ffff097224 */ /* 0x000fe400078e0006 */
[-C--:B------:R-:W-:Y:S02]  /*1110*/  IMAD R25, R7, R23.reuse, RZ ;  /* 0x0000001707197224 */ /* 0x080fe400078e02ff */
[----:B------:R-:W-:-:S04]  /*1120*/  IMAD.WIDE.U32 R8, P0, R6, R23, R8 ;  /* 0x0000001706087225 */ /* 0x000fc80007800008 */
[----:B------:R-:W-:-:S04]  /*1130*/  IMAD.HI.U32 R8, P1, R7, R21, R8 ;  /* 0x0000001507087227 */ /* 0x000fc80007820008 */
[----:B------:R-:W-:Y:S01]  /*1140*/  IMAD.HI.U32 R21, R7, R23, RZ ;  /* 0x0000001707157227 */ /* 0x000fe200078e00ff */
[----:B------:R-:W-:-:S03]  /*1150*/  IADD3 R9, P2, PT, R25, R8, RZ ;  /* 0x0000000819097210 */ /* 0x000fc60007f5e0ff */
[----:B------:R-:W-:Y:S02]  /*1160*/  IMAD.X R21, R21, 0x1, R7, P0 ;  /* 0x0000000115157824 */ /* 0x000fe400000e0607 */
[----:B------:R-:W-:-:S03]  /*1170*/  IMAD.WIDE.U32 R6, R9, UR4, RZ ;  /* 0x0000000409067c25 */ /* 0x000fc6000f8e00ff */
[----:B------:R-:W-:Y:S01]  /*1180*/  IADD3.X R21, PT, PT, RZ, RZ, R21, P2, P1 ;  /* 0x000000ffff157210 */ /* 0x000fe200017e2415 */
[----:B------:R-:W-:Y:S01]  /*1190*/  IMAD R8, R9, UR5, R7 ;  /* 0x0000000509087c24 */ /* 0x000fe2000f8e0207 */
[----:B------:R-:W-:-:S03]  /*11a0*/  IADD3 R7, P0, PT, RZ, -R6, RZ ;  /* 0x80000006ff077210 */ /* 0x000fc60007f1e0ff */
[----:B------:R-:W-:Y:S02]  /*11b0*/  IMAD R6, R21, UR4, R8 ;  /* 0x0000000415067c24 */ /* 0x000fe4000f8e0208 */
[----:B------:R-:W-:-:S04]  /*11c0*/  IMAD.HI.U32 R8, R9, R7, RZ ;  /* 0x0000000709087227 */ /* 0x000fc800078e00ff */
[----:B------:R-:W-:-:S04]  /*11d0*/  IMAD.X R6, RZ, RZ, ~R6, P0 ;  /* 0x000000ffff067224 */ /* 0x000fc800000e0e06 */
[----:B------:R-:W-:-:S04]  /*11e0*/  IMAD.WIDE.U32 R8, P0, R9, R6, R8 ;  /* 0x0000000609087225 */ /* 0x000fc80007800008 */
[C---:B------:R-:W-:Y:S02]  /*11f0*/  IMAD R20, R21.reuse, R6, RZ ;  /* 0x0000000615147224 */ /* 0x040fe400078e02ff */
[----:B------:R-:W-:-:S04]  /*1200*/  IMAD.HI.U32 R9, P1, R21, R7, R8 ;  /* 0x0000000715097227 */ /* 0x000fc80007820008 */
[----:B------:R-:W-:Y:S01]  /*1210*/  IMAD.HI.U32 R6, R21, R6, RZ ;  /* 0x0000000615067227 */ /* 0x000fe200078e00ff */
[----:B------:R-:W-:-:S03]  /*1220*/  IADD3 R9, P2, PT, R20, R9, RZ ;  /* 0x0000000914097210 */ /* 0x000fc60007f5e0ff */
[----:B------:R-:W-:Y:S02]  /*1230*/  IMAD.X R21, R6, 0x1, R21, P0 ;  /* 0x0000000106157824 */ /* 0x000fe400000e0615 */
[----:B------:R-:W-:-:S03]  /*1240*/  IMAD.HI.U32 R6, R9, R17, RZ ;  /* 0x0000001109067227 */ /* 0x000fc600078e00ff */
[----:B------:R-:W-:Y:S01]  /*1250*/  IADD3.X R21, PT, PT, RZ, RZ, R21, P2, P1 ;  /* 0x000000ffff157210 */ /* 0x000fe200017e2415 */
[----:B------:R-:W-:Y:S02]  /*1260*/  IMAD.MOV.U32 R7, RZ, RZ, RZ ;  /* 0x000000ffff077224 */ /* 0x000fe400078e00ff */
[----:B------:R-:W-:-:S04]  /*1270*/  IMAD.WIDE.U32 R6, R9, R18, R6 ;  /* 0x0000001209067225 */ /* 0x000fc800078e0006 */
[C---:B------:R-:W-:Y:S02]  /*1280*/  IMAD R9, R21.reuse, R18, RZ ;  /* 0x0000001215097224 */ /* 0x040fe400078e02ff */
[----:B------:R-:W-:-:S04]  /*1290*/  IMAD.HI.U32 R6, P0, R21, R17, R6 ;  /* 0x0000001115067227 */ /* 0x000fc80007800006 */
[----:B------:R-:W-:Y:S01]  /*12a0*/  IMAD.HI.U32 R8, R21, R18, RZ ;  /* 0x0000001215087227 */ /* 0x000fe200078e00ff */
[----:B------:R-:W-:-:S03]  /*12b0*/  IADD3 R9, P1, PT, R9, R6, RZ ;  /* 0x0000000609097210 */ /* 0x000fc60007f3e0ff */
[----:B------:R-:W-:Y:S02]  /*12c0*/  IMAD.X R8, RZ, RZ, R8, P0 ;  /* 0x000000ffff087224 */ /* 0x000fe400000e0608 */
[----:B------:R-:W-:-:S04]  /*12d0*/  IMAD.WIDE.U32 R6, R9, UR4, RZ ;  /* 0x0000000409067c25 */ /* 0x000fc8000f8e00ff */
[----:B------:R-:W-:Y:S01]  /*12e0*/  IMAD.X R8, RZ, RZ, R8, P1 ;  /* 0x000000ffff087224 */ /* 0x000fe200008e0608 */
[----:B------:R-:W-:Y:S01]  /*12f0*/  IADD3 R6, P1, PT, -R6, R17, RZ ;  /* 0x0000001106067210 */ /* 0x000fe20007f3e1ff */
[----:B------:R-:W-:Y:S02]  /*1300*/  IMAD R9, R9, UR5, R7 ;  /* 0x0000000509097c24 */ /* 0x000fe4000f8e0207 */
[----:B------:R-:W-:Y:S01]  /*1310*/  IMAD.MOV.U32 R17, RZ, RZ, 0x0 ;  /* 0x00000000ff117424 */ /* 0x000fe200078e00ff */
[----:B------:R-:W-:Y:S01]  /*1320*/  ISETP.GE.U32.AND P0, PT, R6, UR4, PT ;  /* 0x0000000406007c0c */ /* 0x000fe2000bf06070 */
[----:B------:R-:W-:-:S04]  /*1330*/  IMAD R9, R8, UR4, R9 ;  /* 0x0000000408097c24 */ /* 0x000fc8000f8e0209 */
[----:B------:R-:W-:Y:S01]  /*1340*/  IMAD.X R9, R18, 0x1, ~R9, P1 ;  /* 0x0000000112097824 */ /* 0x000fe200008e0e09 */
[----:B------:R-:W-:-:S04]  /*1350*/  IADD3 R7, P1, PT, R6, -UR4, RZ ;  /* 0x8000000406077c10 */ /* 0x000fc8000ff3e0ff */
[C---:B------:R-:W-:Y:S02]  /*1360*/  ISETP.GE.U32.AND.EX P0, PT, R9.reuse, UR5, PT, P0 ;  /* 0x0000000509007c0c */ /* 0x040fe4000bf06100 */
[----:B------:R-:W-:Y:S02]  /*1370*/  IADD3.X R8, PT, PT, R9, ~UR5, RZ, P1, !PT ;  /* 0x8000000509087c10 */ /* 0x000fe40008ffe4ff */
[----:B------:R-:W-:Y:S02]  /*1380*/  SEL R7, R7, R6, P0 ;  /* 0x0000000607077207 */ /* 0x000fe40000000000 */
[----:B------:R-:W-:Y:S02]  /*1390*/  SEL R8, R8, R9, P0 ;  /* 0x0000000908087207 */ /* 0x000fe40000000000 */
[C---:B------:R-:W-:Y:S01]  /*13a0*/  ISETP.GE.U32.AND P0, PT, R7.reuse, UR4, PT ;  /* 0x0000000407007c0c */ /* 0x040fe2000bf06070 */
[----:B------:R-:W-:Y:S01]  /*13b0*/  VIADD R6, R7, -UR4 ;  /* 0x8000000407067c36 */ /* 0x000fe20008000000 */
[----:B------:R-:W-:-:S02]  /*13c0*/  ISETP.NE.U32.AND P1, PT, RZ, UR4, PT ;  /* 0x00000004ff007c0c */ /* 0x000fc4000bf25070 */
[----:B------:R-:W-:Y:S02]  /*13d0*/  ISETP.GE.U32.AND.EX P0, PT, R8, UR5, PT, P0 ;  /* 0x0000000508007c0c */ /* 0x000fe4000bf06100 */
[----:B------:R-:W-:Y:S02]  /*13e0*/  ISETP.NE.AND.EX P1, PT, RZ, UR5, PT, P1 ;  /* 0x00000005ff007c0c */ /* 0x000fe4000bf25310 */
[----:B------:R-:W-:-:S04]  /*13f0*/  SEL R6, R6, R7, P0 ;  /* 0x0000000706067207 */ /* 0x000fc80000000000 */
[----:B------:R-:W-:Y:S01]  /*1400*/  SEL R6, R6, 0xffffffff, P1 ;  /* 0xffffffff06067807 */ /* 0x000fe20000800000 */
[----:B------:R-:W-:Y:S06]  /*1410*/  RET.REL.NODEC R16 `(_Z21calculateNextLattice3PaS_m) ;  /* 0xffffffe810f87950 */ /* 0x000fec0003c3ffff */
.L_x_20:
[----:B------:R-:W-:-:S00]  /*1420*/  BRA `(.L_x_20) ;  /* 0xfffffffc00fc7947 */ /* 0x000fc0000383ffff */
[----:B------:R-:W-:-:S00]  /*1430*/  NOP ;  /* 0x0000000000007918 */ /* 0x000fc00000000000 */
        /* <DEDUP_REMOVED lines=12> */
.L_x_21:


//--------------------- .nv.shared._Z21calculateNextLattice3PaS_m --------------------------
	.section	.nv.shared._Z21calculateNextLattice3PaS_m,"aw",@nobits
	.sectionflags	@""
.nv.shared._Z21calculateNextLattice3PaS_m:
	.zero		1073


//--------------------- .nv.shared.reserved.0     --------------------------
	.section	.nv.shared.reserved.0,"aw",@nobits
	.weak		__nv_reservedSMEM_offset_0_alias
	.size		__nv_reservedSMEM_offset_0_alias, 0, 64
	.other		__nv_reservedSMEM_offset_0_alias,@"STO_CUDA_RESERVED_SHARED STV_DEFAULT"
__nv_reservedSMEM_offset_0_alias:
	.zero		0
	.zero		64


//--------------------- .nv.constant0._Z21calculateNextLattice3PaS_m --------------------------
	.section	.nv.constant0._Z21calculateNextLattice3PaS_m,"a",@progbits
	.sectionflags	@""
	.align	4
.nv.constant0._Z21calculateNextLattice3PaS_m:
	.zero		920


//--------------------- SYMBOLS --------------------------

	.type		.nv.reservedSmem.offset0,@object
	.size		.nv.reservedSmem.offset0,0x4
	.type		.nv.reservedSmem.cap,@object
	.size		.nv.reservedSmem.cap,0x4
